//
// Generated by NVIDIA NVVM Compiler
//
// Compiler Build ID: CL-36424714
// Cuda compilation tools, release 13.0, V13.0.88
// Based on NVVM 20.0.0
//

.version 9.0
.target sm_100
.address_size 64

	// .globl	_Z6kernelPiS_S_i

.visible .entry _Z6kernelPiS_S_i(
	.param .u64 .ptr .align 1 _Z6kernelPiS_S_i_param_0,
	.param .u64 .ptr .align 1 _Z6kernelPiS_S_i_param_1,
	.param .u64 .ptr .align 1 _Z6kernelPiS_S_i_param_2,
	.param .u32 _Z6kernelPiS_S_i_param_3
)
{
	.reg .pred 	%p<7>;
	.reg .b32 	%r<46>;
	.reg .b64 	%rd<25>;

	ld.param.u64 	%rd4, [_Z6kernelPiS_S_i_param_0];
	ld.param.u64 	%rd5, [_Z6kernelPiS_S_i_param_1];
	ld.param.u64 	%rd6, [_Z6kernelPiS_S_i_param_2];
	ld.param.u32 	%r12, [_Z6kernelPiS_S_i_param_3];
	cvta.to.global.u64 	%rd1, %rd6;
	cvta.to.global.u64 	%rd2, %rd5;
	cvta.to.global.u64 	%rd3, %rd4;
	mov.u32 	%r13, %ctaid.x;
	mov.u32 	%r14, %ntid.x;
	mov.u32 	%r15, %tid.x;
	mad.lo.s32 	%r44, %r13, %r14, %r15;
	mov.u32 	%r16, %nctaid.x;
	mul.lo.s32 	%r2, %r16, %r14;
	setp.ge.s32 	%p1, %r44, %r12;
	@%p1 bra 	$L__BB0_7;
	add.s32 	%r17, %r44, %r2;
	max.s32 	%r18, %r12, %r17;
	setp.lt.s32 	%p2, %r17, %r12;
	selp.u32 	%r19, 1, 0, %p2;
	add.s32 	%r20, %r17, %r19;
	sub.s32 	%r21, %r18, %r20;
	div.u32 	%r22, %r21, %r2;
	add.s32 	%r3, %r22, %r19;
	and.b32  	%r23, %r3, 3;
	setp.eq.s32 	%p3, %r23, 3;
	@%p3 bra 	$L__BB0_4;
	add.s32 	%r24, %r3, 1;
	and.b32  	%r25, %r24, 3;
	neg.s32 	%r42, %r25;
$L__BB0_3:
	.pragma "nounroll";
	mul.wide.s32 	%rd7, %r44, 4;
	add.s64 	%rd8, %rd1, %rd7;
	add.s64 	%rd9, %rd2, %rd7;
	add.s64 	%rd10, %rd3, %rd7;
	ld.global.u32 	%r26, [%rd10];
	ld.global.u32 	%r27, [%rd9];
	add.s32 	%r28, %r27, %r26;
	st.global.u32 	[%rd8], %r28;
	add.s32 	%r44, %r44, %r2;
	add.s32 	%r42, %r42, 1;
	setp.ne.s32 	%p4, %r42, 0;
	@%p4 bra 	$L__BB0_3;
$L__BB0_4:
	setp.lt.u32 	%p5, %r3, 3;
	@%p5 bra 	$L__BB0_7;
	mul.wide.s32 	%rd15, %r2, 4;
	shl.b32 	%r41, %r2, 2;
$L__BB0_6:
	mul.wide.s32 	%rd11, %r44, 4;
	add.s64 	%rd12, %rd3, %rd11;
	ld.global.u32 	%r29, [%rd12];
	add.s64 	%rd13, %rd2, %rd11;
	ld.global.u32 	%r30, [%rd13];
	add.s32 	%r31, %r30, %r29;
	add.s64 	%rd14, %rd1, %rd11;
	st.global.u32 	[%rd14], %r31;
	add.s64 	%rd16, %rd12, %rd15;
	ld.global.u32 	%r32, [%rd16];
	add.s64 	%rd17, %rd13, %rd15;
	ld.global.u32 	%r33, [%rd17];
	add.s32 	%r34, %r33, %r32;
	add.s64 	%rd18, %rd14, %rd15;
	st.global.u32 	[%rd18], %r34;
	add.s64 	%rd19, %rd16, %rd15;
	ld.global.u32 	%r35, [%rd19];
	add.s64 	%rd20, %rd17, %rd15;
	ld.global.u32 	%r36, [%rd20];
	add.s32 	%r37, %r36, %r35;
	add.s64 	%rd21, %rd18, %rd15;
	st.global.u32 	[%rd21], %r37;
	add.s64 	%rd22, %rd19, %rd15;
	ld.global.u32 	%r38, [%rd22];
	add.s64 	%rd23, %rd20, %rd15;
	ld.global.u32 	%r39, [%rd23];
	add.s32 	%r40, %r39, %r38;
	add.s64 	%rd24, %rd21, %rd15;
	st.global.u32 	[%rd24], %r40;
	add.s32 	%r44, %r41, %r44;
	setp.lt.s32 	%p6, %r44, %r12;
	@%p6 bra 	$L__BB0_6;
$L__BB0_7:
	ret;

}


// ===== COMPILED SASS (sm_100) =====

	.target	sm_100

	.elftype	@"ET_EXEC"


//--------------------- .note.nv.tkinfo           --------------------------
	.section	.note.nv.tkinfo,"",@"SHT_NOTE"
	.sectionflags	@"SHF_NOTE_NV_TKINFO"
	.tkinfo
        /*0018*/ 	.word	0x00000002
        /*0030*/ 	.string	""
        /*0030*/ 	.string	"ptxas"
        /*0030*/ 	.string	"Cuda compilation tools, release 13.0, V13.0.88"
        /*0030*/ 	.string	"Build cuda_13.0.r13.0/compiler.36424714_0"
        /*0030*/ 	.string	"-arch sm_100 -m 64 "



//--------------------- .note.nv.cuinfo           --------------------------
	.section	.note.nv.cuinfo,"",@"SHT_NOTE"
	.sectionflags	@"SHF_NOTE_NV_CUINFO"
        /*0018*/ 	.short	0x0002
        /*001a*/ 	.short	0x0064
        /*001c*/ 	.short	0x0082
	.zero		2


//--------------------- .nv.info                  --------------------------
	.section	.nv.info,"",@"SHT_CUDA_INFO"
	.align	4


	//----- nvinfo : EIATTR_REGCOUNT
	.align		4
        /*0000*/ 	.byte	0x04, 0x2f
        /*0002*/ 	.short	(.L_1 - .L_0)
	.align		4
.L_0:
        /*0004*/ 	.word	index@(_Z6kernelPiS_S_i)
        /*0008*/ 	.word	0x0000001a


	//----- nvinfo : EIATTR_FRAME_SIZE
	.align		4
.L_1:
        /*000c*/ 	.byte	0x04, 0x11
        /*000e*/ 	.short	(.L_3 - .L_2)
	.align		4
.L_2:
        /*0010*/ 	.word	index@(_Z6kernelPiS_S_i)
        /*0014*/ 	.word	0x00000000


	//----- nvinfo : EIATTR_MIN_STACK_SIZE
	.align		4
.L_3:
        /*0018*/ 	.byte	0x04, 0x12
        /*001a*/ 	.short	(.L_5 - .L_4)
	.align		4
.L_4:
        /*001c*/ 	.word	index@(_Z6kernelPiS_S_i)
        /*0020*/ 	.word	0x00000000
.L_5:


//--------------------- .nv.compat                --------------------------
	.section	.nv.compat,"",@"SHT_CUDA_COMPAT_INFO"
	.align	4
        /*0000*/ 	.byte	0x02, 0x09, 0x00, 0x00, 0x02, 0x02, 0x01, 0x00, 0x02, 0x05, 0x05, 0x00, 0x03, 0x07, 0x01, 0x01
        /*0010*/ 	.byte	0x02, 0x03, 0x00, 0x00, 0x02, 0x06, 0x01, 0x00, 0x04, 0x0b, 0x08, 0x00, 0x09, 0x00, 0x00, 0x00
        /*0020*/ 	.byte	0x00, 0x00, 0x00, 0x00


//--------------------- .nv.info._Z6kernelPiS_S_i --------------------------
	.section	.nv.info._Z6kernelPiS_S_i,"",@"SHT_CUDA_INFO"
	.sectionflags	@""
	.align	4


	//----- nvinfo : EIATTR_CUDA_API_VERSION
	.align		4
        /*0000*/ 	.byte	0x04, 0x37
        /*0002*/ 	.short	(.L_7 - .L_6)
.L_6:
        /*0004*/ 	.word	0x00000082


	//----- nvinfo : EIATTR_KPARAM_INFO
	.align		4
.L_7:
        /*0008*/ 	.byte	0x04, 0x17
        /*000a*/ 	.short	(.L_9 - .L_8)
.L_8:
        /*000c*/ 	.word	0x00000000
        /*0010*/ 	.short	0x0003
        /*0012*/ 	.short	0x0018
        /*0014*/ 	.byte	0x00, 0xf0, 0x11, 0x00


	//----- nvinfo : EIATTR_KPARAM_INFO
	.align		4
.L_9:
        /*0018*/ 	.byte	0x04, 0x17
        /*001a*/ 	.short	(.L_11 - .L_10)
.L_10:
        /*001c*/ 	.word	0x00000000
        /*0020*/ 	.short	0x0002
        /*0022*/ 	.short	0x0010
        /*0024*/ 	.byte	0x00, 0xf5, 0x21, 0x00


	//----- nvinfo : EIATTR_KPARAM_INFO
	.align		4
.L_11:
        /*0028*/ 	.byte	0x04, 0x17
        /*002a*/ 	.short	(.L_13 - .L_12)
.L_12:
        /*002c*/ 	.word	0x00000000
        /*0030*/ 	.short	0x0001
        /*0032*/ 	.short	0x0008
        /*0034*/ 	.byte	0x00, 0xf5, 0x21, 0x00


	//----- nvinfo : EIATTR_KPARAM_INFO
	.align		4
.L_13:
        /*0038*/ 	.byte	0x04, 0x17
        /*003a*/ 	.short	(.L_15 - .L_14)
.L_14:
        /*003c*/ 	.word	0x00000000
        /*0040*/ 	.short	0x0000
        /*0042*/ 	.short	0x0000
        /*0044*/ 	.byte	0x00, 0xf5, 0x21, 0x00


	//----- nvinfo : EIATTR_SPARSE_MMA_MASK
	.align		4
.L_15:
        /*0048*/ 	.byte	0x03, 0x50
        /*004a*/ 	.short	0x0000


	//----- nvinfo : EIATTR_MAXREG_COUNT
	.align		4
        /*004c*/ 	.byte	0x03, 0x1b
        /*004e*/ 	.short	0x00ff


	//----- nvinfo : EIATTR_MERCURY_ISA_VERSION
	.align		4
        /*0050*/ 	.byte	0x03, 0x5f
        /*0052*/ 	.short	0x0101


	//----- nvinfo : EIATTR_VRC_CTA_INIT_COUNT
	.align		4
        /*0054*/ 	.byte	0x02, 0x4a
	.zero		1
	.zero		1


	//----- nvinfo : EIATTR_EXIT_INSTR_OFFSETS
	.align		4
        /*0058*/ 	.byte	0x04, 0x1c
        /*005a*/ 	.short	(.L_17 - .L_16)


	//   ....[0]....
.L_16:
        /*005c*/ 	.word	0x00000090


	//   ....[1]....
        /*0060*/ 	.word	0x000003a0


	//   ....[2]....
        /*0064*/ 	.word	0x000005d0


	//----- nvinfo : EIATTR_CRS_STACK_SIZE
	.align		4
.L_17:
        /*0068*/ 	.byte	0x04, 0x1e
        /*006a*/ 	.short	(.L_19 - .L_18)
.L_18:
        /*006c*/ 	.word	0x00000000


	//----- nvinfo : EIATTR_CBANK_PARAM_SIZE
	.align		4
.L_19:
        /*0070*/ 	.byte	0x03, 0x19
        /*0072*/ 	.short	0x001c


	//----- nvinfo : EIATTR_PARAM_CBANK
	.align		4
        /*0074*/ 	.byte	0x04, 0x0a
        /*0076*/ 	.short	(.L_21 - .L_20)
	.align		4
.L_20:
        /*0078*/ 	.word	index@(.nv.constant0._Z6kernelPiS_S_i)
        /*007c*/ 	.short	0x0380
        /*007e*/ 	.short	0x001c


	//----- nvinfo : EIATTR_SW_WAR
	.align		4
.L_21:
        /*0080*/ 	.byte	0x04, 0x36
        /*0082*/ 	.short	(.L_23 - .L_22)
.L_22:
        /*0084*/ 	.word	0x00000008
.L_23:


//--------------------- .nv.callgraph             --------------------------
	.section	.nv.callgraph,"",@"SHT_CUDA_CALLGRAPH"
	.align	4
	.sectionentsize	8
	.align		4
        /*0000*/ 	.word	0x00000000
	.align		4
        /*0004*/ 	.word	0xffffffff
	.align		4
        /*0008*/ 	.word	0x00000000
	.align		4
        /*000c*/ 	.word	0xfffffffe
	.align		4
        /*0010*/ 	.word	0x00000000
	.align		4
        /*0014*/ 	.word	0xfffffffd
	.align		4
        /*0018*/ 	.word	0x00000000
	.align		4
        /*001c*/ 	.word	0xfffffffc


//--------------------- .text._Z6kernelPiS_S_i    --------------------------
	.section	.text._Z6kernelPiS_S_i,"ax",@progbits
	.align	128
        .global         _Z6kernelPiS_S_i
        .type           _Z6kernelPiS_S_i,@function
        .size           _Z6kernelPiS_S_i,(.L_x_5 - _Z6kernelPiS_S_i)
        .other          _Z6kernelPiS_S_i,@"STO_CUDA_ENTRY STV_DEFAULT"
_Z6kernelPiS_S_i:
.text._Z6kernelPiS_S_i:
[----:B------:R-:W-:Y:S01]  /*0000*/  LDC R1, c[0x0][0x37c] ;  /* 0x0000df00ff017b82 */ /* 0x000fe20000000800 */
[----:B------:R-:W0:Y:S07]  /*0010*/  S2R R3, SR_TID.X ;  /* 0x0000000000037919 */ /* 0x000e2e0000002100 */
[----:B------:R-:W0:Y:S01]  /*0020*/  S2UR UR4, SR_CTAID.X ;  /* 0x00000000000479c3 */ /* 0x000e220000002500 */
[----:B------:R-:W1:Y:S07]  /*0030*/  LDCU UR6, c[0x0][0x398] ;  /* 0x00007300ff0677ac */ /* 0x000e6e0008000800 */
[----:B------:R-:W0:Y:S01]  /*0040*/  LDC R0, c[0x0][0x360] ;  /* 0x0000d800ff007b82 */ /* 0x000e220000000800 */
[----:B------:R-:W2:Y:S01]  /*0050*/  LDCU UR5, c[0x0][0x370] ;  /* 0x00006e00ff0577ac */ /* 0x000ea20008000800 */
[----:B0-----:R-:W-:-:S02]  /*0060*/  IMAD R3, R0, UR4, R3 ;  /* 0x0000000400037c24 */ /* 0x001fc4000f8e0203 */
[----:B--2---:R-:W-:-:S03]  /*0070*/  IMAD R0, R0, UR5, RZ ;  /* 0x0000000500007c24 */ /* 0x004fc6000f8e02ff */
[----:B-1----:R-:W-:-:S13]  /*0080*/  ISETP.GE.AND P0, PT, R3, UR6, PT ;  /* 0x0000000603007c0c */ /* 0x002fda000bf06270 */
[----:B------:R-:W-:Y:S05]  /*0090*/  @P0 EXIT ;  /* 0x000000000000094d */ /* 0x000fea0003800000 */
[----:B------:R-:W0:Y:S01]  /*00a0*/  I2F.U32.RP R8, R0 ;  /* 0x0000000000087306 */ /* 0x000e220000209000 */
[C---:B------:R-:W-:Y:S01]  /*00b0*/  IMAD.IADD R2, R0.reuse, 0x1, R3 ;  /* 0x0000000100027824 */ /* 0x040fe200078e0203 */
[----:B------:R-:W-:Y:S01]  /*00c0*/  IADD3 R9, PT, PT, RZ, -R0, RZ ;  /* 0x80000000ff097210 */ /* 0x000fe20007ffe0ff */
[----:B------:R-:W1:Y:S01]  /*00d0*/  LDCU.64 UR4, c[0x0][0x358] ;  /* 0x00006b00ff0477ac */ /* 0x000e620008000a00 */
[----:B------:R-:W-:Y:S01]  /*00e0*/  ISETP.NE.U32.AND P2, PT, R0, RZ, PT ;  /* 0x000000ff0000720c */ /* 0x000fe20003f45070 */
[----:B------:R-:W-:Y:S01]  /*00f0*/  BSSY.RECONVERGENT B0, `(.L_x_0) ;  /* 0x000002a000007945 */ /* 0x000fe20003800200 */
[C---:B------:R-:W-:Y:S02]  /*0100*/  ISETP.GE.AND P0, PT, R2.reuse, UR6, PT ;  /* 0x0000000602007c0c */ /* 0x040fe4000bf06270 */
[----:B------:R-:W-:Y:S02]  /*0110*/  VIMNMX R7, PT, PT, R2, UR6, !PT ;  /* 0x0000000602077c48 */ /* 0x000fe4000ffe0100 */
[----:B------:R-:W-:-:S04]  /*0120*/  SEL R6, RZ, 0x1, P0 ;  /* 0x00000001ff067807 */ /* 0x000fc80000000000 */
[----:B------:R-:W-:Y:S01]  /*0130*/  IADD3 R7, PT, PT, R7, -R2, -R6 ;  /* 0x8000000207077210 */ /* 0x000fe20007ffe806 */
[----:B0-----:R-:W0:Y:S02]  /*0140*/  MUFU.RCP R8, R8 ;  /* 0x0000000800087308 */ /* 0x001e240000001000 */
[----:B0-----:R-:W-:-:S06]  /*0150*/  IADD3 R4, PT, PT, R8, 0xffffffe, RZ ;  /* 0x0ffffffe08047810 */ /* 0x001fcc0007ffe0ff */
[----:B------:R0:W2:Y:S02]  /*0160*/  F2I.FTZ.U32.TRUNC.NTZ R5, R4 ;  /* 0x0000000400057305 */ /* 0x0000a4000021f000 */
[----:B0-----:R-:W-:Y:S02]  /*0170*/  HFMA2 R4, -RZ, RZ, 0, 0 ;  /* 0x00000000ff047431 */ /* 0x001fe400000001ff */
[----:B--2---:R-:W-:-:S04]  /*0180*/  IMAD R9, R9, R5, RZ ;  /* 0x0000000509097224 */ /* 0x004fc800078e02ff */
[----:B------:R-:W-:-:S06]  /*0190*/  IMAD.HI.U32 R8, R5, R9, R4 ;  /* 0x0000000905087227 */ /* 0x000fcc00078e0004 */
[----:B------:R-:W-:-:S04]  /*01a0*/  IMAD.HI.U32 R5, R8, R7, RZ ;  /* 0x0000000708057227 */ /* 0x000fc800078e00ff */
[----:B------:R-:W-:-:S04]  /*01b0*/  IMAD.MOV R2, RZ, RZ, -R5 ;  /* 0x000000ffff027224 */ /* 0x000fc800078e0a05 */
[----:B------:R-:W-:-:S05]  /*01c0*/  IMAD R7, R0, R2, R7 ;  /* 0x0000000200077224 */ /* 0x000fca00078e0207 */
[----:B------:R-:W-:-:S13]  /*01d0*/  ISETP.GE.U32.AND P0, PT, R7, R0, PT ;  /* 0x000000000700720c */ /* 0x000fda0003f06070 */
[----:B------:R-:W-:Y:S02]  /*01e0*/  @P0 IADD3 R7, PT, PT, -R0, R7, RZ ;  /* 0x0000000700070210 */ /* 0x000fe40007ffe1ff */
[----:B------:R-:W-:Y:S02]  /*01f0*/  @P0 IADD3 R5, PT, PT, R5, 0x1, RZ ;  /* 0x0000000105050810 */ /* 0x000fe40007ffe0ff */
[----:B------:R-:W-:-:S13]  /*0200*/  ISETP.GE.U32.AND P1, PT, R7, R0, PT ;  /* 0x000000000700720c */ /* 0x000fda0003f26070 */
[----:B------:R-:W-:Y:S01]  /*0210*/  @P1 VIADD R5, R5, 0x1 ;  /* 0x0000000105051836 */ /* 0x000fe20000000000 */
[----:B------:R-:W-:-:S04]  /*0220*/  @!P2 LOP3.LUT R5, RZ, R0, RZ, 0x33, !PT ;  /* 0x00000000ff05a212 */ /* 0x000fc800078e33ff */
[----:B------:R-:W-:-:S04]  /*0230*/  IADD3 R2, PT, PT, R6, R5, RZ ;  /* 0x0000000506027210 */ /* 0x000fc80007ffe0ff */
[C---:B------:R-:W-:Y:S02]  /*0240*/  LOP3.LUT R4, R2.reuse, 0x3, RZ, 0xc0, !PT ;  /* 0x0000000302047812 */ /* 0x040fe400078ec0ff */
[----:B------:R-:W-:Y:S02]  /*0250*/  ISETP.GE.U32.AND P1, PT, R2, 0x3, PT ;  /* 0x000000030200780c */ /* 0x000fe40003f26070 */
[----:B------:R-:W-:-:S13]  /*0260*/  ISETP.NE.AND P0, PT, R4, 0x3, PT ;  /* 0x000000030400780c */ /* 0x000fda0003f05270 */
[----:B-1----:R-:W-:Y:S05]  /*0270*/  @!P0 BRA `(.L_x_1) ;  /* 0x0000000000448947 */ /* 0x002fea0003800000 */
[----:B------:R-:W0:Y:S01]  /*0280*/  LDC.64 R4, c[0x0][0x390] ;  /* 0x0000e400ff047b82 */ /* 0x000e220000000a00 */
[----:B------:R-:W-:-:S04]  /*0290*/  IADD3 R2, PT, PT, R2, 0x1, RZ ;  /* 0x0000000102027810 */ /* 0x000fc80007ffe0ff */
[----:B------:R-:W-:-:S03]  /*02a0*/  LOP3.LUT R2, R2, 0x3, RZ, 0xc0, !PT ;  /* 0x0000000302027812 */ /* 0x000fc600078ec0ff */
[----:B------:R-:W1:Y:S02]  /*02b0*/  LDC.64 R6, c[0x0][0x380] ;  /* 0x0000e000ff067b82 */ /* 0x000e640000000a00 */
[----:B------:R-:W-:-:S06]  /*02c0*/  IMAD.MOV R2, RZ, RZ, -R2 ;  /* 0x000000ffff027224 */ /* 0x000fcc00078e0a02 */
[----:B------:R-:W2:Y:S02]  /*02d0*/  LDC.64 R8, c[0x0][0x388] ;  /* 0x0000e200ff087b82 */ /* 0x000ea40000000a00 */
.L_x_2:
[----:B--2---:R-:W-:-:S04]  /*02e0*/  IMAD.WIDE R12, R3, 0x4, R8 ;  /* 0x00000004030c7825 */ /* 0x004fc800078e0208 */
[C---:B-1----:R-:W-:Y:S02]  /*02f0*/  IMAD.WIDE R14, R3.reuse, 0x4, R6 ;  /* 0x00000004030e7825 */ /* 0x042fe400078e0206 */
[----:B------:R-:W2:Y:S04]  /*0300*/  LDG.E R13, desc[UR4][R12.64] ;  /* 0x000000040c0d7981 */ /* 0x000ea8000c1e1900 */
[----:B------:R-:W2:Y:S01]  /*0310*/  LDG.E R14, desc[UR4][R14.64] ;  /* 0x000000040e0e7981 */ /* 0x000ea2000c1e1900 */
[----:B0--3--:R-:W-:Y:S01]  /*0320*/  IMAD.WIDE R10, R3, 0x4, R4 ;  /* 0x00000004030a7825 */ /* 0x009fe200078e0204 */
[----:B------:R-:W-:-:S03]  /*0330*/  IADD3 R2, PT, PT, R2, 0x1, RZ ;  /* 0x0000000102027810 */ /* 0x000fc60007ffe0ff */
[----:B------:R-:W-:Y:S01]  /*0340*/  IMAD.IADD R3, R0, 0x1, R3 ;  /* 0x0000000100037824 */ /* 0x000fe200078e0203 */
[----:B------:R-:W-:Y:S02]  /*0350*/  ISETP.NE.AND P0, PT, R2, RZ, PT ;  /* 0x000000ff0200720c */ /* 0x000fe40003f05270 */
[----:B--2---:R-:W-:-:S05]  /*0360*/  IADD3 R17, PT, PT, R14, R13, RZ ;  /* 0x0000000d0e117210 */ /* 0x004fca0007ffe0ff */
[----:B------:R3:W-:Y:S06]  /*0370*/  STG.E desc[UR4][R10.64], R17 ;  /* 0x000000110a007986 */ /* 0x0007ec000c101904 */
[----:B------:R-:W-:Y:S05]  /*0380*/  @P0 BRA `(.L_x_2) ;  /* 0xfffffffc00d40947 */ /* 0x000fea000383ffff */
.L_x_1:
[----:B------:R-:W-:Y:S05]  /*0390*/  BSYNC.RECONVERGENT B0 ;  /* 0x0000000000007941 */ /* 0x000fea0003800200 */
.L_x_0:
[----:B------:R-:W-:Y:S05]  /*03a0*/  @!P1 EXIT ;  /* 0x000000000000994d */ /* 0x000fea0003800000 */
.L_x_3:
[----:B------:R-:W3:Y:S08]  /*03b0*/  LDC.64 R4, c[0x0][0x380] ;  /* 0x0000e000ff047b82 */ /* 0x000ef00000000a00 */
[----:B------:R-:W0:Y:S01]  /*03c0*/  LDC.64 R6, c[0x0][0x388] ;  /* 0x0000e200ff067b82 */ /* 0x000e220000000a00 */
[----:B---3--:R-:W-:-:S07]  /*03d0*/  IMAD.WIDE R10, R3, 0x4, R4 ;  /* 0x00000004030a7825 */ /* 0x008fce00078e0204 */
[----:B------:R-:W1:Y:S01]  /*03e0*/  LDC.64 R4, c[0x0][0x390] ;  /* 0x0000e400ff047b82 */ /* 0x000e620000000a00 */
[----:B--2---:R-:W2:Y:S01]  /*03f0*/  LDG.E R2, desc[UR4][R10.64] ;  /* 0x000000040a027981 */ /* 0x004ea2000c1e1900 */
[----:B0-----:R-:W-:-:S05]  /*0400*/  IMAD.WIDE R12, R3, 0x4, R6 ;  /* 0x00000004030c7825 */ /* 0x001fca00078e0206 */
[----:B------:R-:W2:Y:S01]  /*0410*/  LDG.E R7, desc[UR4][R12.64] ;  /* 0x000000040c077981 */ /* 0x000ea2000c1e1900 */
[----:B-1----:R-:W-:-:S04]  /*0420*/  IMAD.WIDE R16, R3, 0x4, R4 ;  /* 0x0000000403107825 */ /* 0x002fc800078e0204 */
[----:B------:R-:W-:Y:S01]  /*0430*/  IMAD.WIDE R4, R0, 0x4, R10 ;  /* 0x0000000400047825 */ /* 0x000fe200078e020a */
[----:B--2---:R-:W-:-:S03]  /*0440*/  IADD3 R19, PT, PT, R2, R7, RZ ;  /* 0x0000000702137210 */ /* 0x004fc60007ffe0ff */
[C---:B------:R-:W-:Y:S02]  /*0450*/  IMAD.WIDE R6, R0.reuse, 0x4, R12 ;  /* 0x0000000400067825 */ /* 0x040fe400078e020c */
[----:B------:R0:W-:Y:S04]  /*0460*/  STG.E desc[UR4][R16.64], R19 ;  /* 0x0000001310007986 */ /* 0x0001e8000c101904 */
[----:B------:R-:W2:Y:S04]  /*0470*/  LDG.E R2, desc[UR4][R4.64] ;  /* 0x0000000404027981 */ /* 0x000ea8000c1e1900 */
[----:B------:R-:W2:Y:S01]  /*0480*/  LDG.E R15, desc[UR4][R6.64] ;  /* 0x00000004060f7981 */ /* 0x000ea2000c1e1900 */
[----:B------:R-:W-:-:S04]  /*0490*/  IMAD.WIDE R8, R0, 0x4, R16 ;  /* 0x0000000400087825 */ /* 0x000fc800078e0210 */
[----:B------:R-:W-:-:S04]  /*04a0*/  IMAD.WIDE R10, R0, 0x4, R4 ;  /* 0x00000004000a7825 */ /* 0x000fc800078e0204 */
[----:B------:R-:W-:Y:S01]  /*04b0*/  IMAD.WIDE R12, R0, 0x4, R6 ;  /* 0x00000004000c7825 */ /* 0x000fe200078e0206 */
[----:B--2---:R-:W-:-:S05]  /*04c0*/  IADD3 R21, PT, PT, R2, R15, RZ ;  /* 0x0000000f02157210 */ /* 0x004fca0007ffe0ff */
[----:B------:R1:W-:Y:S04]  /*04d0*/  STG.E desc[UR4][R8.64], R21 ;  /* 0x0000001508007986 */ /* 0x0003e8000c101904 */
[----:B------:R-:W2:Y:S04]  /*04e0*/  LDG.E R2, desc[UR4][R10.64] ;  /* 0x000000040a027981 */ /* 0x000ea8000c1e1900 */
[----:B------:R-:W2:Y:S01]  /*04f0*/  LDG.E R23, desc[UR4][R12.64] ;  /* 0x000000040c177981 */ /* 0x000ea2000c1e1900 */
[----:B------:R-:W-:-:S04]  /*0500*/  IMAD.WIDE R14, R0, 0x4, R8 ;  /* 0x00000004000e7825 */ /* 0x000fc800078e0208 */
[----:B------:R-:W-:-:S04]  /*0510*/  IMAD.WIDE R4, R0, 0x4, R10 ;  /* 0x0000000400047825 */ /* 0x000fc800078e020a */
[----:B------:R-:W-:-:S04]  /*0520*/  IMAD.WIDE R6, R0, 0x4, R12 ;  /* 0x0000000400067825 */ /* 0x000fc800078e020c */
[----:B--2---:R-:W-:-:S05]  /*0530*/  IMAD.IADD R23, R2, 0x1, R23 ;  /* 0x0000000102177824 */ /* 0x004fca00078e0217 */
[----:B------:R2:W-:Y:S04]  /*0540*/  STG.E desc[UR4][R14.64], R23 ;  /* 0x000000170e007986 */ /* 0x0005e8000c101904 */
[----:B------:R-:W1:Y:S04]  /*0550*/  LDG.E R4, desc[UR4][R4.64] ;  /* 0x0000000404047981 */ /* 0x000e68000c1e1900 */
[----:B------:R-:W1:Y:S01]  /*0560*/  LDG.E R7, desc[UR4][R6.64] ;  /* 0x0000000406077981 */ /* 0x000e62000c1e1900 */
[C---:B0-----:R-:W-:Y:S01]  /*0570*/  IMAD.WIDE R16, R0.reuse, 0x4, R14 ;  /* 0x0000000400107825 */ /* 0x041fe200078e020e */
[----:B------:R-:W-:-:S04]  /*0580*/  LEA R3, R0, R3, 0x2 ;  /* 0x0000000300037211 */ /* 0x000fc800078e10ff */
[----:B------:R-:W-:Y:S02]  /*0590*/  ISETP.GE.AND P0, PT, R3, UR6, PT ;  /* 0x0000000603007c0c */ /* 0x000fe4000bf06270 */
[----:B-1----:R-:W-:-:S05]  /*05a0*/  IADD3 R9, PT, PT, R4, R7, RZ ;  /* 0x0000000704097210 */ /* 0x002fca0007ffe0ff */
[----:B------:R2:W-:Y:S06]  /*05b0*/  STG.E desc[UR4][R16.64], R9 ;  /* 0x0000000910007986 */ /* 0x0005ec000c101904 */
[----:B------:R-:W-:Y:S05]  /*05c0*/  @!P0 BRA `(.L_x_3) ;  /* 0xfffffffc00788947 */ /* 0x000fea000383ffff */
[----:B------:R-:W-:Y:S05]  /*05d0*/  EXIT ;  /* 0x000000000000794d */ /* 0x000fea0003800000 */
.L_x_4:
[----:B------:R-:W-:-:S00]  /*05e0*/  BRA `(.L_x_4) ;  /* 0xfffffffc00fc7947 */ /* 0x000fc0000383ffff */
[----:B------:R-:W-:-:S00]  /*05f0*/  NOP ;  /* 0x0000000000007918 */ /* 0x000fc00000000000 */
        /* <DEDUP_REMOVED lines=8> */
.L_x_5:


//--------------------- .nv.shared.reserved.0     --------------------------
	.section	.nv.shared.reserved.0,"aw",@nobits
	.weak		__nv_reservedSMEM_offset_0_alias
	.size		__nv_reservedSMEM_offset_0_alias, 0, 64
	.other		__nv_reservedSMEM_offset_0_alias,@"STO_CUDA_RESERVED_SHARED STV_DEFAULT"
__nv_reservedSMEM_offset_0_alias:
	.zero		0
	.zero		64


//--------------------- .nv.constant0._Z6kernelPiS_S_i --------------------------
	.section	.nv.constant0._Z6kernelPiS_S_i,"a",@progbits
	.sectionflags	@""
	.align	4
.nv.constant0._Z6kernelPiS_S_i:
	.zero		924


//--------------------- SYMBOLS --------------------------

	.type		.nv.reservedSmem.offset0,@object
	.size		.nv.reservedSmem.offset0,0x4
